//
// Generated by NVIDIA NVVM Compiler
//
// Compiler Build ID: CL-36424714
// Cuda compilation tools, release 13.0, V13.0.88
// Based on NVVM 20.0.0
//

.version 9.0
.target sm_100
.address_size 64

	// .globl	_Z3dotPiS_S_
// _ZZ3dotPiS_S_E4temp has been demoted

.visible .entry _Z3dotPiS_S_(
	.param .u64 .ptr .align 1 _Z3dotPiS_S__param_0,
	.param .u64 .ptr .align 1 _Z3dotPiS_S__param_1,
	.param .u64 .ptr .align 1 _Z3dotPiS_S__param_2
)
{
	.reg .pred 	%p<2>;
	.reg .b32 	%r<15>;
	.reg .b64 	%rd<10>;
	// demoted variable
	.shared .align 4 .b8 _ZZ3dotPiS_S_E4temp[8];
	ld.param.u64 	%rd2, [_Z3dotPiS_S__param_0];
	ld.param.u64 	%rd3, [_Z3dotPiS_S__param_1];
	ld.param.u64 	%rd1, [_Z3dotPiS_S__param_2];
	cvta.to.global.u64 	%rd4, %rd3;
	cvta.to.global.u64 	%rd5, %rd2;
	mov.u32 	%r1, %tid.x;
	mov.u32 	%r2, %ctaid.x;
	mov.u32 	%r3, %ntid.x;
	mad.lo.s32 	%r4, %r2, %r3, %r1;
	mul.wide.s32 	%rd6, %r4, 4;
	add.s64 	%rd7, %rd5, %rd6;
	ld.global.u32 	%r5, [%rd7];
	add.s64 	%rd8, %rd4, %rd6;
	ld.global.u32 	%r6, [%rd8];
	mul.lo.s32 	%r7, %r6, %r5;
	shl.b32 	%r8, %r1, 2;
	mov.u32 	%r9, _ZZ3dotPiS_S_E4temp;
	add.s32 	%r10, %r9, %r8;
	st.shared.u32 	[%r10], %r7;
	bar.sync 	0;
	setp.ne.s32 	%p1, %r1, 0;
	@%p1 bra 	$L__BB0_2;
	cvta.to.global.u64 	%rd9, %rd1;
	ld.shared.u32 	%r11, [_ZZ3dotPiS_S_E4temp];
	ld.shared.u32 	%r12, [_ZZ3dotPiS_S_E4temp+4];
	add.s32 	%r13, %r12, %r11;
	atom.global.add.u32 	%r14, [%rd9], %r13;
$L__BB0_2:
	ret;

}


// ===== COMPILED SASS (sm_100) =====

	.target	sm_100

	.elftype	@"ET_EXEC"


//--------------------- .note.nv.tkinfo           --------------------------
	.section	.note.nv.tkinfo,"",@"SHT_NOTE"
	.sectionflags	@"SHF_NOTE_NV_TKINFO"
	.tkinfo
        /*0018*/ 	.word	0x00000002
        /*0030*/ 	.string	""
        /*0030*/ 	.string	"ptxas"
        /*0030*/ 	.string	"Cuda compilation tools, release 13.0, V13.0.88"
        /*0030*/ 	.string	"Build cuda_13.0.r13.0/compiler.36424714_0"
        /*0030*/ 	.string	"-arch sm_100 -m 64 "



//--------------------- .note.nv.cuinfo           --------------------------
	.section	.note.nv.cuinfo,"",@"SHT_NOTE"
	.sectionflags	@"SHF_NOTE_NV_CUINFO"
        /*0018*/ 	.short	0x0002
        /*001a*/ 	.short	0x0064
        /*001c*/ 	.short	0x0082
	.zero		2


//--------------------- .nv.info                  --------------------------
	.section	.nv.info,"",@"SHT_CUDA_INFO"
	.align	4


	//----- nvinfo : EIATTR_REGCOUNT
	.align		4
        /*0000*/ 	.byte	0x04, 0x2f
        /*0002*/ 	.short	(.L_1 - .L_0)
	.align		4
.L_0:
        /*0004*/ 	.word	index@(_Z3dotPiS_S_)
        /*0008*/ 	.word	0x0000000a


	//----- nvinfo : EIATTR_FRAME_SIZE
	.align		4
.L_1:
        /*000c*/ 	.byte	0x04, 0x11
        /*000e*/ 	.short	(.L_3 - .L_2)
	.align		4
.L_2:
        /*0010*/ 	.word	index@(_Z3dotPiS_S_)
        /*0014*/ 	.word	0x00000000


	//----- nvinfo : EIATTR_MIN_STACK_SIZE
	.align		4
.L_3:
        /*0018*/ 	.byte	0x04, 0x12
        /*001a*/ 	.short	(.L_5 - .L_4)
	.align		4
.L_4:
        /*001c*/ 	.word	index@(_Z3dotPiS_S_)
        /*0020*/ 	.word	0x00000000
.L_5:


//--------------------- .nv.compat                --------------------------
	.section	.nv.compat,"",@"SHT_CUDA_COMPAT_INFO"
	.align	4
        /*0000*/ 	.byte	0x02, 0x09, 0x00, 0x00, 0x02, 0x02, 0x01, 0x00, 0x02, 0x05, 0x05, 0x00, 0x03, 0x07, 0x01, 0x01
        /*0010*/ 	.byte	0x02, 0x03, 0x00, 0x00, 0x02, 0x06, 0x01, 0x00, 0x04, 0x0b, 0x08, 0x00, 0x09, 0x00, 0x00, 0x00
        /*0020*/ 	.byte	0x00, 0x00, 0x00, 0x00


//--------------------- .nv.info._Z3dotPiS_S_     --------------------------
	.section	.nv.info._Z3dotPiS_S_,"",@"SHT_CUDA_INFO"
	.sectionflags	@""
	.align	4


	//----- nvinfo : EIATTR_CUDA_API_VERSION
	.align		4
        /*0000*/ 	.byte	0x04, 0x37
        /*0002*/ 	.short	(.L_7 - .L_6)
.L_6:
        /*0004*/ 	.word	0x00000082


	//----- nvinfo : EIATTR_KPARAM_INFO
	.align		4
.L_7:
        /*0008*/ 	.byte	0x04, 0x17
        /*000a*/ 	.short	(.L_9 - .L_8)
.L_8:
        /*000c*/ 	.word	0x00000000
        /*0010*/ 	.short	0x0002
        /*0012*/ 	.short	0x0010
        /*0014*/ 	.byte	0x00, 0xf5, 0x21, 0x00


	//----- nvinfo : EIATTR_KPARAM_INFO
	.align		4
.L_9:
        /*0018*/ 	.byte	0x04, 0x17
        /*001a*/ 	.short	(.L_11 - .L_10)
.L_10:
        /*001c*/ 	.word	0x00000000
        /*0020*/ 	.short	0x0001
        /*0022*/ 	.short	0x0008
        /*0024*/ 	.byte	0x00, 0xf5, 0x21, 0x00


	//----- nvinfo : EIATTR_KPARAM_INFO
	.align		4
.L_11:
        /*0028*/ 	.byte	0x04, 0x17
        /*002a*/ 	.short	(.L_13 - .L_12)
.L_12:
        /*002c*/ 	.word	0x00000000
        /*0030*/ 	.short	0x0000
        /*0032*/ 	.short	0x0000
        /*0034*/ 	.byte	0x00, 0xf5, 0x21, 0x00


	//----- nvinfo : EIATTR_SPARSE_MMA_MASK
	.align		4
.L_13:
        /*0038*/ 	.byte	0x03, 0x50
        /*003a*/ 	.short	0x0000


	//----- nvinfo : EIATTR_MAXREG_COUNT
	.align		4
        /*003c*/ 	.byte	0x03, 0x1b
        /*003e*/ 	.short	0x00ff


	//----- nvinfo : EIATTR_NUM_BARRIERS
	.align		4
        /*0040*/ 	.byte	0x02, 0x4c
        /*0042*/ 	.byte	0x01
	.zero		1


	//----- nvinfo : EIATTR_MERCURY_ISA_VERSION
	.align		4
        /*0044*/ 	.byte	0x03, 0x5f
        /*0046*/ 	.short	0x0101


	//----- nvinfo : EIATTR_VRC_CTA_INIT_COUNT
	.align		4
        /*0048*/ 	.byte	0x02, 0x4a
	.zero		1
	.zero		1


	//----- nvinfo : EIATTR_EXIT_INSTR_OFFSETS
	.align		4
        /*004c*/ 	.byte	0x04, 0x1c
        /*004e*/ 	.short	(.L_15 - .L_14)


	//   ....[0]....
.L_14:
        /*0050*/ 	.word	0x00000140


	//   ....[1]....
        /*0054*/ 	.word	0x00000190


	//----- nvinfo : EIATTR_CBANK_PARAM_SIZE
	.align		4
.L_15:
        /*0058*/ 	.byte	0x03, 0x19
        /*005a*/ 	.short	0x0018


	//----- nvinfo : EIATTR_PARAM_CBANK
	.align		4
        /*005c*/ 	.byte	0x04, 0x0a
        /*005e*/ 	.short	(.L_17 - .L_16)
	.align		4
.L_16:
        /*0060*/ 	.word	index@(.nv.constant0._Z3dotPiS_S_)
        /*0064*/ 	.short	0x0380
        /*0066*/ 	.short	0x0018


	//----- nvinfo : EIATTR_SW_WAR
	.align		4
.L_17:
        /*0068*/ 	.byte	0x04, 0x36
        /*006a*/ 	.short	(.L_19 - .L_18)
.L_18:
        /*006c*/ 	.word	0x00000008
.L_19:


//--------------------- .nv.callgraph             --------------------------
	.section	.nv.callgraph,"",@"SHT_CUDA_CALLGRAPH"
	.align	4
	.sectionentsize	8
	.align		4
        /*0000*/ 	.word	0x00000000
	.align		4
        /*0004*/ 	.word	0xffffffff
	.align		4
        /*0008*/ 	.word	0x00000000
	.align		4
        /*000c*/ 	.word	0xfffffffe
	.align		4
        /*0010*/ 	.word	0x00000000
	.align		4
        /*0014*/ 	.word	0xfffffffd
	.align		4
        /*0018*/ 	.word	0x00000000
	.align		4
        /*001c*/ 	.word	0xfffffffc


//--------------------- .text._Z3dotPiS_S_        --------------------------
	.section	.text._Z3dotPiS_S_,"ax",@progbits
	.align	128
        .global         _Z3dotPiS_S_
        .type           _Z3dotPiS_S_,@function
        .size           _Z3dotPiS_S_,(.L_x_1 - _Z3dotPiS_S_)
        .other          _Z3dotPiS_S_,@"STO_CUDA_ENTRY STV_DEFAULT"
_Z3dotPiS_S_:
.text._Z3dotPiS_S_:
[----:B------:R-:W-:Y:S01]  /*0000*/  LDC R1, c[0x0][0x37c] ;  /* 0x0000df00ff017b82 */ /* 0x000fe20000000800 */
[----:B------:R-:W0:Y:S07]  /*0010*/  S2R R0, SR_TID.X ;  /* 0x0000000000007919 */ /* 0x000e2e0000002100 */
[----:B------:R-:W0:Y:S01]  /*0020*/  S2UR UR4, SR_CTAID.X ;  /* 0x00000000000479c3 */ /* 0x000e220000002500 */
[----:B------:R-:W1:Y:S07]  /*0030*/  LDCU.64 UR6, c[0x0][0x358] ;  /* 0x00006b00ff0677ac */ /* 0x000e6e0008000a00 */
[----:B------:R-:W0:Y:S08]  /*0040*/  LDC R7, c[0x0][0x360] ;  /* 0x0000d800ff077b82 */ /* 0x000e300000000800 */
[----:B------:R-:W2:Y:S08]  /*0050*/  LDC.64 R2, c[0x0][0x380] ;  /* 0x0000e000ff027b82 */ /* 0x000eb00000000a00 */
[----:B------:R-:W3:Y:S01]  /*0060*/  LDC.64 R4, c[0x0][0x388] ;  /* 0x0000e200ff047b82 */ /* 0x000ee20000000a00 */
[----:B0-----:R-:W-:-:S04]  /*0070*/  IMAD R7, R7, UR4, R0 ;  /* 0x0000000407077c24 */ /* 0x001fc8000f8e0200 */
[----:B--2---:R-:W-:-:S06]  /*0080*/  IMAD.WIDE R2, R7, 0x4, R2 ;  /* 0x0000000407027825 */ /* 0x004fcc00078e0202 */
[----:B-1----:R-:W2:Y:S01]  /*0090*/  LDG.E R2, desc[UR6][R2.64] ;  /* 0x0000000602027981 */ /* 0x002ea2000c1e1900 */
[----:B---3--:R-:W-:-:S06]  /*00a0*/  IMAD.WIDE R4, R7, 0x4, R4 ;  /* 0x0000000407047825 */ /* 0x008fcc00078e0204 */
[----:B------:R-:W2:Y:S01]  /*00b0*/  LDG.E R5, desc[UR6][R4.64] ;  /* 0x0000000604057981 */ /* 0x000ea2000c1e1900 */
[----:B------:R-:W0:Y:S01]  /*00c0*/  S2UR UR5, SR_CgaCtaId ;  /* 0x00000000000579c3 */ /* 0x000e220000008800 */
[----:B------:R-:W-:Y:S01]  /*00d0*/  UMOV UR4, 0x400 ;  /* 0x0000040000047882 */ /* 0x000fe20000000000 */
[----:B------:R-:W-:Y:S01]  /*00e0*/  ISETP.NE.AND P0, PT, R0, RZ, PT ;  /* 0x000000ff0000720c */ /* 0x000fe20003f05270 */
[----:B0-----:R-:W-:-:S06]  /*00f0*/  ULEA UR4, UR5, UR4, 0x18 ;  /* 0x0000000405047291 */ /* 0x001fcc000f8ec0ff */
[----:B------:R-:W-:Y:S01]  /*0100*/  LEA R7, R0, UR4, 0x2 ;  /* 0x0000000400077c11 */ /* 0x000fe2000f8e10ff */
[----:B--2---:R-:W-:-:S05]  /*0110*/  IMAD R0, R2, R5, RZ ;  /* 0x0000000502007224 */ /* 0x004fca00078e02ff */
[----:B------:R0:W-:Y:S01]  /*0120*/  STS [R7], R0 ;  /* 0x0000000007007388 */ /* 0x0001e20000000800 */
[----:B------:R-:W-:Y:S06]  /*0130*/  BAR.SYNC.DEFER_BLOCKING 0x0 ;  /* 0x0000000000007b1d */ /* 0x000fec0000010000 */
[----:B------:R-:W-:Y:S05]  /*0140*/  @P0 EXIT ;  /* 0x000000000000094d */ /* 0x000fea0003800000 */
[----:B------:R-:W1:Y:S01]  /*0150*/  LDS.64 R4, [UR4] ;  /* 0x00000004ff047984 */ /* 0x000e620008000a00 */
[----:B------:R-:W2:Y:S01]  /*0160*/  LDC.64 R2, c[0x0][0x390] ;  /* 0x0000e400ff027b82 */ /* 0x000ea20000000a00 */
[----:B-1----:R-:W-:-:S05]  /*0170*/  IADD3 R5, PT, PT, R4, R5, RZ ;  /* 0x0000000504057210 */ /* 0x002fca0007ffe0ff */
[----:B--2---:R-:W-:Y:S01]  /*0180*/  REDG.E.ADD.STRONG.GPU desc[UR6][R2.64], R5 ;  /* 0x000000050200798e */ /* 0x004fe2000c12e106 */
[----:B------:R-:W-:Y:S05]  /*0190*/  EXIT ;  /* 0x000000000000794d */ /* 0x000fea0003800000 */
.L_x_0:
[----:B------:R-:W-:-:S00]  /*01a0*/  BRA `(.L_x_0) ;  /* 0xfffffffc00fc7947 */ /* 0x000fc0000383ffff */
[----:B------:R-:W-:-:S00]  /*01b0*/  NOP ;  /* 0x0000000000007918 */ /* 0x000fc00000000000 */
        /* <DEDUP_REMOVED lines=12> */
.L_x_1:


//--------------------- .nv.shared._Z3dotPiS_S_   --------------------------
	.section	.nv.shared._Z3dotPiS_S_,"aw",@nobits
	.sectionflags	@""
	.align	4
.nv.shared._Z3dotPiS_S_:
	.zero		1032


//--------------------- .nv.shared.reserved.0     --------------------------
	.section	.nv.shared.reserved.0,"aw",@nobits
	.weak		__nv_reservedSMEM_offset_0_alias
	.size		__nv_reservedSMEM_offset_0_alias, 0, 64
	.other		__nv_reservedSMEM_offset_0_alias,@"STO_CUDA_RESERVED_SHARED STV_DEFAULT"
__nv_reservedSMEM_offset_0_alias:
	.zero		0
	.zero		64


//--------------------- .nv.constant0._Z3dotPiS_S_ --------------------------
	.section	.nv.constant0._Z3dotPiS_S_,"a",@progbits
	.sectionflags	@""
	.align	4
.nv.constant0._Z3dotPiS_S_:
	.zero		920


//--------------------- SYMBOLS --------------------------

	.type		.nv.reservedSmem.offset0,@object
	.size		.nv.reservedSmem.offset0,0x4
	.type		.nv.reservedSmem.cap,@object
	.size		.nv.reservedSmem.cap,0x4
